//
// Generated by NVIDIA NVVM Compiler
//
// Compiler Build ID: CL-36424714
// Cuda compilation tools, release 13.0, V13.0.88
// Based on NVVM 20.0.0
//

.version 9.0
.target sm_100
.address_size 64

	// .globl	_Z8_stencilPfS_iii
// _ZZ8_stencilPfS_iiiE4in_s has been demoted

.visible .entry _Z8_stencilPfS_iii(
	.param .u64 .ptr .align 1 _Z8_stencilPfS_iii_param_0,
	.param .u64 .ptr .align 1 _Z8_stencilPfS_iii_param_1,
	.param .u32 _Z8_stencilPfS_iii_param_2,
	.param .u32 _Z8_stencilPfS_iii_param_3,
	.param .u32 _Z8_stencilPfS_iii_param_4
)
{
	.reg .pred 	%p<44>;
	.reg .b32 	%r<42>;
	.reg .b32 	%f<16>;
	.reg .b64 	%rd<11>;
	// demoted variable
	.shared .align 4 .b8 _ZZ8_stencilPfS_iiiE4in_s[2048];
	ld.param.u64 	%rd2, [_Z8_stencilPfS_iii_param_0];
	ld.param.u64 	%rd3, [_Z8_stencilPfS_iii_param_1];
	ld.param.u32 	%r10, [_Z8_stencilPfS_iii_param_2];
	ld.param.u32 	%r11, [_Z8_stencilPfS_iii_param_3];
	ld.param.u32 	%r12, [_Z8_stencilPfS_iii_param_4];
	cvta.to.global.u64 	%rd1, %rd3;
	mov.u32 	%r13, %ctaid.z;
	mov.u32 	%r1, %tid.z;
	mad.lo.s32 	%r2, %r13, 6, %r1;
	add.s32 	%r3, %r2, -1;
	mov.u32 	%r14, %ctaid.y;
	mov.u32 	%r4, %tid.y;
	mad.lo.s32 	%r5, %r14, 6, %r4;
	add.s32 	%r6, %r5, -1;
	mov.u32 	%r15, %ctaid.x;
	mov.u32 	%r7, %tid.x;
	mad.lo.s32 	%r16, %r15, 6, %r7;
	add.s32 	%r8, %r16, -1;
	setp.gt.s32 	%p2, %r8, -1;
	setp.lt.s32 	%p3, %r8, %r11;
	and.pred  	%p1, %p2, %p3;
	shl.b32 	%r17, %r1, 8;
	mov.u32 	%r18, _ZZ8_stencilPfS_iiiE4in_s;
	add.s32 	%r19, %r18, %r17;
	shl.b32 	%r20, %r4, 5;
	add.s32 	%r21, %r19, %r20;
	shl.b32 	%r22, %r7, 2;
	add.s32 	%r9, %r21, %r22;
	not.pred 	%p4, %p1;
	@%p4 bra 	$L__BB0_4;
	setp.eq.s32 	%p5, %r5, 0;
	setp.gt.s32 	%p6, %r5, %r10;
	or.pred  	%p7, %p5, %p6;
	@%p7 bra 	$L__BB0_4;
	setp.eq.s32 	%p8, %r2, 0;
	setp.gt.s32 	%p9, %r2, %r12;
	or.pred  	%p10, %p8, %p9;
	@%p10 bra 	$L__BB0_4;
	mad.lo.s32 	%r23, %r10, %r3, %r6;
	mad.lo.s32 	%r24, %r23, %r11, %r8;
	cvta.to.global.u64 	%rd4, %rd2;
	mul.wide.s32 	%rd5, %r24, 4;
	add.s64 	%rd6, %rd4, %rd5;
	ld.global.f32 	%f1, [%rd6];
	st.shared.f32 	[%r9], %f1;
$L__BB0_4:
	bar.sync 	0;
	setp.gt.s32 	%p11, %r8, 0;
	add.s32 	%r25, %r11, -1;
	setp.lt.s32 	%p12, %r8, %r25;
	and.pred  	%p13, %p11, %p12;
	setp.gt.u32 	%p14, %r5, 1;
	and.pred  	%p15, %p14, %p13;
	setp.lt.s32 	%p16, %r5, %r10;
	and.pred  	%p17, %p16, %p15;
	setp.gt.u32 	%p18, %r2, 1;
	setp.lt.s32 	%p19, %r2, %r12;
	and.pred  	%p20, %p18, %p19;
	and.pred  	%p22, %p17, %p20;
	not.pred 	%p23, %p22;
	@%p23 bra 	$L__BB0_9;
	setp.eq.s32 	%p35, %r7, 0;
	mov.u32 	%r29, %ntid.x;
	add.s32 	%r31, %r29, -1;
	setp.ge.u32 	%p36, %r7, %r31;
	or.pred  	%p37, %p35, %p36;
	@%p37 bra 	$L__BB0_11;
	setp.eq.s32 	%p38, %r4, 0;
	mov.u32 	%r33, %ntid.y;
	add.s32 	%r35, %r33, -1;
	setp.ge.u32 	%p39, %r4, %r35;
	or.pred  	%p40, %p38, %p39;
	@%p40 bra 	$L__BB0_11;
	setp.eq.s32 	%p41, %r1, 0;
	mov.u32 	%r37, %ntid.z;
	add.s32 	%r39, %r37, -1;
	setp.ge.u32 	%p42, %r1, %r39;
	or.pred  	%p43, %p41, %p42;
	@%p43 bra 	$L__BB0_11;
	ld.shared.f32 	%f3, [%r9];
	ld.shared.f32 	%f4, [%r9+-4];
	add.f32 	%f5, %f3, %f4;
	ld.shared.f32 	%f6, [%r9+4];
	add.f32 	%f7, %f5, %f6;
	ld.shared.f32 	%f8, [%r9+-32];
	add.f32 	%f9, %f7, %f8;
	ld.shared.f32 	%f10, [%r9+32];
	add.f32 	%f11, %f9, %f10;
	ld.shared.f32 	%f12, [%r9+-256];
	add.f32 	%f13, %f11, %f12;
	ld.shared.f32 	%f14, [%r9+256];
	add.f32 	%f15, %f13, %f14;
	mad.lo.s32 	%r40, %r10, %r3, %r6;
	mad.lo.s32 	%r41, %r40, %r11, %r8;
	mul.wide.s32 	%rd9, %r41, 4;
	add.s64 	%rd10, %rd1, %rd9;
	st.global.f32 	[%rd10], %f15;
	bra.uni 	$L__BB0_11;
$L__BB0_9:
	setp.ne.s32 	%p24, %r5, 0;
	setp.le.s32 	%p25, %r5, %r10;
	and.pred  	%p26, %p24, %p25;
	and.pred  	%p28, %p1, %p26;
	setp.ne.s32 	%p29, %r2, 0;
	setp.le.s32 	%p30, %r2, %r12;
	and.pred  	%p31, %p29, %p30;
	and.pred  	%p33, %p28, %p31;
	not.pred 	%p34, %p33;
	@%p34 bra 	$L__BB0_11;
	ld.shared.f32 	%f2, [%r9];
	mad.lo.s32 	%r26, %r10, %r3, %r6;
	mad.lo.s32 	%r27, %r26, %r11, %r8;
	mul.wide.s32 	%rd7, %r27, 4;
	add.s64 	%rd8, %rd1, %rd7;
	st.global.f32 	[%rd8], %f2;
$L__BB0_11:
	ret;

}


// ===== COMPILED SASS (sm_100) =====

	.target	sm_100

	.elftype	@"ET_EXEC"


//--------------------- .note.nv.tkinfo           --------------------------
	.section	.note.nv.tkinfo,"",@"SHT_NOTE"
	.sectionflags	@"SHF_NOTE_NV_TKINFO"
	.tkinfo
        /*0018*/ 	.word	0x00000002
        /*0030*/ 	.string	""
        /*0030*/ 	.string	"ptxas"
        /*0030*/ 	.string	"Cuda compilation tools, release 13.0, V13.0.88"
        /*0030*/ 	.string	"Build cuda_13.0.r13.0/compiler.36424714_0"
        /*0030*/ 	.string	"-arch sm_100 -m 64 "



//--------------------- .note.nv.cuinfo           --------------------------
	.section	.note.nv.cuinfo,"",@"SHT_NOTE"
	.sectionflags	@"SHF_NOTE_NV_CUINFO"
        /*0018*/ 	.short	0x0002
        /*001a*/ 	.short	0x0064
        /*001c*/ 	.short	0x0082
	.zero		2


//--------------------- .nv.info                  --------------------------
	.section	.nv.info,"",@"SHT_CUDA_INFO"
	.align	4


	//----- nvinfo : EIATTR_REGCOUNT
	.align		4
        /*0000*/ 	.byte	0x04, 0x2f
        /*0002*/ 	.short	(.L_1 - .L_0)
	.align		4
.L_0:
        /*0004*/ 	.word	index@(_Z8_stencilPfS_iii)
        /*0008*/ 	.word	0x00000014


	//----- nvinfo : EIATTR_FRAME_SIZE
	.align		4
.L_1:
        /*000c*/ 	.byte	0x04, 0x11
        /*000e*/ 	.short	(.L_3 - .L_2)
	.align		4
.L_2:
        /*0010*/ 	.word	index@(_Z8_stencilPfS_iii)
        /*0014*/ 	.word	0x00000000


	//----- nvinfo : EIATTR_MIN_STACK_SIZE
	.align		4
.L_3:
        /*0018*/ 	.byte	0x04, 0x12
        /*001a*/ 	.short	(.L_5 - .L_4)
	.align		4
.L_4:
        /*001c*/ 	.word	index@(_Z8_stencilPfS_iii)
        /*0020*/ 	.word	0x00000000
.L_5:


//--------------------- .nv.compat                --------------------------
	.section	.nv.compat,"",@"SHT_CUDA_COMPAT_INFO"
	.align	4
        /*0000*/ 	.byte	0x02, 0x09, 0x00, 0x00, 0x02, 0x02, 0x01, 0x00, 0x02, 0x05, 0x05, 0x00, 0x03, 0x07, 0x01, 0x01
        /*0010*/ 	.byte	0x02, 0x03, 0x00, 0x00, 0x02, 0x06, 0x01, 0x00, 0x04, 0x0b, 0x08, 0x00, 0x09, 0x00, 0x00, 0x00
        /*0020*/ 	.byte	0x00, 0x00, 0x00, 0x00


//--------------------- .nv.info._Z8_stencilPfS_iii --------------------------
	.section	.nv.info._Z8_stencilPfS_iii,"",@"SHT_CUDA_INFO"
	.sectionflags	@""
	.align	4


	//----- nvinfo : EIATTR_CUDA_API_VERSION
	.align		4
        /*0000*/ 	.byte	0x04, 0x37
        /*0002*/ 	.short	(.L_7 - .L_6)
.L_6:
        /*0004*/ 	.word	0x00000082


	//----- nvinfo : EIATTR_KPARAM_INFO
	.align		4
.L_7:
        /*0008*/ 	.byte	0x04, 0x17
        /*000a*/ 	.short	(.L_9 - .L_8)
.L_8:
        /*000c*/ 	.word	0x00000000
        /*0010*/ 	.short	0x0004
        /*0012*/ 	.short	0x0018
        /*0014*/ 	.byte	0x00, 0xf0, 0x11, 0x00


	//----- nvinfo : EIATTR_KPARAM_INFO
	.align		4
.L_9:
        /*0018*/ 	.byte	0x04, 0x17
        /*001a*/ 	.short	(.L_11 - .L_10)
.L_10:
        /*001c*/ 	.word	0x00000000
        /*0020*/ 	.short	0x0003
        /*0022*/ 	.short	0x0014
        /*0024*/ 	.byte	0x00, 0xf0, 0x11, 0x00


	//----- nvinfo : EIATTR_KPARAM_INFO
	.align		4
.L_11:
        /*0028*/ 	.byte	0x04, 0x17
        /*002a*/ 	.short	(.L_13 - .L_12)
.L_12:
        /*002c*/ 	.word	0x00000000
        /*0030*/ 	.short	0x0002
        /*0032*/ 	.short	0x0010
        /*0034*/ 	.byte	0x00, 0xf0, 0x11, 0x00


	//----- nvinfo : EIATTR_KPARAM_INFO
	.align		4
.L_13:
        /*0038*/ 	.byte	0x04, 0x17
        /*003a*/ 	.short	(.L_15 - .L_14)
.L_14:
        /*003c*/ 	.word	0x00000000
        /*0040*/ 	.short	0x0001
        /*0042*/ 	.short	0x0008
        /*0044*/ 	.byte	0x00, 0xf5, 0x21, 0x00


	//----- nvinfo : EIATTR_KPARAM_INFO
	.align		4
.L_15:
        /*0048*/ 	.byte	0x04, 0x17
        /*004a*/ 	.short	(.L_17 - .L_16)
.L_16:
        /*004c*/ 	.word	0x00000000
        /*0050*/ 	.short	0x0000
        /*0052*/ 	.short	0x0000
        /*0054*/ 	.byte	0x00, 0xf5, 0x21, 0x00


	//----- nvinfo : EIATTR_SPARSE_MMA_MASK
	.align		4
.L_17:
        /*0058*/ 	.byte	0x03, 0x50
        /*005a*/ 	.short	0x0000


	//----- nvinfo : EIATTR_MAXREG_COUNT
	.align		4
        /*005c*/ 	.byte	0x03, 0x1b
        /*005e*/ 	.short	0x00ff


	//----- nvinfo : EIATTR_NUM_BARRIERS
	.align		4
        /*0060*/ 	.byte	0x02, 0x4c
        /*0062*/ 	.byte	0x01
	.zero		1


	//----- nvinfo : EIATTR_MERCURY_ISA_VERSION
	.align		4
        /*0064*/ 	.byte	0x03, 0x5f
        /*0066*/ 	.short	0x0101


	//----- nvinfo : EIATTR_VRC_CTA_INIT_COUNT
	.align		4
        /*0068*/ 	.byte	0x02, 0x4a
	.zero		1
	.zero		1


	//----- nvinfo : EIATTR_EXIT_INSTR_OFFSETS
	.align		4
        /*006c*/ 	.byte	0x04, 0x1c
        /*006e*/ 	.short	(.L_19 - .L_18)


	//   ....[0]....
.L_18:
        /*0070*/ 	.word	0x00000380


	//   ....[1]....
        /*0074*/ 	.word	0x000003d0


	//   ....[2]....
        /*0078*/ 	.word	0x00000420


	//   ....[3]....
        /*007c*/ 	.word	0x00000550


	//   ....[4]....
        /*0080*/ 	.word	0x000005b0


	//   ....[5]....
        /*0084*/ 	.word	0x00000620


	//----- nvinfo : EIATTR_CRS_STACK_SIZE
	.align		4
.L_19:
        /*0088*/ 	.byte	0x04, 0x1e
        /*008a*/ 	.short	(.L_21 - .L_20)
.L_20:
        /*008c*/ 	.word	0x00000000


	//----- nvinfo : EIATTR_CBANK_PARAM_SIZE
	.align		4
.L_21:
        /*0090*/ 	.byte	0x03, 0x19
        /*0092*/ 	.short	0x001c


	//----- nvinfo : EIATTR_PARAM_CBANK
	.align		4
        /*0094*/ 	.byte	0x04, 0x0a
        /*0096*/ 	.short	(.L_23 - .L_22)
	.align		4
.L_22:
        /*0098*/ 	.word	index@(.nv.constant0._Z8_stencilPfS_iii)
        /*009c*/ 	.short	0x0380
        /*009e*/ 	.short	0x001c


	//----- nvinfo : EIATTR_SW_WAR
	.align		4
.L_23:
        /*00a0*/ 	.byte	0x04, 0x36
        /*00a2*/ 	.short	(.L_25 - .L_24)
.L_24:
        /*00a4*/ 	.word	0x00000008
.L_25:


//--------------------- .nv.callgraph             --------------------------
	.section	.nv.callgraph,"",@"SHT_CUDA_CALLGRAPH"
	.align	4
	.sectionentsize	8
	.align		4
        /*0000*/ 	.word	0x00000000
	.align		4
        /*0004*/ 	.word	0xffffffff
	.align		4
        /*0008*/ 	.word	0x00000000
	.align		4
        /*000c*/ 	.word	0xfffffffe
	.align		4
        /*0010*/ 	.word	0x00000000
	.align		4
        /*0014*/ 	.word	0xfffffffd
	.align		4
        /*0018*/ 	.word	0x00000000
	.align		4
        /*001c*/ 	.word	0xfffffffc


//--------------------- .text._Z8_stencilPfS_iii  --------------------------
	.section	.text._Z8_stencilPfS_iii,"ax",@progbits
	.align	128
        .global         _Z8_stencilPfS_iii
        .type           _Z8_stencilPfS_iii,@function
        .size           _Z8_stencilPfS_iii,(.L_x_4 - _Z8_stencilPfS_iii)
        .other          _Z8_stencilPfS_iii,@"STO_CUDA_ENTRY STV_DEFAULT"
_Z8_stencilPfS_iii:
.text._Z8_stencilPfS_iii:
[----:B------:R-:W-:Y:S01]  /*0000*/  LDC R1, c[0x0][0x37c] ;  /* 0x0000df00ff017b82 */ /* 0x000fe20000000800 */
[----:B------:R-:W0:Y:S07]  /*0010*/  S2R R0, SR_CTAID.X ;  /* 0x0000000000007919 */ /* 0x000e2e0000002500 */
[----:B------:R-:W1:Y:S01]  /*0020*/  S2UR UR5, SR_CgaCtaId ;  /* 0x00000000000579c3 */ /* 0x000e620000008800 */
[----:B------:R-:W2:Y:S01]  /*0030*/  LDCU UR8, c[0x0][0x394] ;  /* 0x00007280ff0877ac */ /* 0x000ea20008000800 */
[----:B------:R-:W-:Y:S01]  /*0040*/  BSSY.RECONVERGENT B0, `(.L_x_0) ;  /* 0x0000025000007945 */ /* 0x000fe20003800200 */
[----:B------:R-:W0:Y:S01]  /*0050*/  S2R R13, SR_TID.X ;  /* 0x00000000000d7919 */ /* 0x000e220000002100 */
[----:B------:R-:W-:Y:S01]  /*0060*/  UMOV UR4, 0x400 ;  /* 0x0000040000047882 */ /* 0x000fe20000000000 */
[----:B------:R-:W3:Y:S01]  /*0070*/  LDCU UR9, c[0x0][0x390] ;  /* 0x00007200ff0977ac */ /* 0x000ee20008000800 */
[----:B------:R-:W4:Y:S01]  /*0080*/  S2R R11, SR_TID.Z ;  /* 0x00000000000b7919 */ /* 0x000f220000002300 */
[----:B------:R-:W0:Y:S01]  /*0090*/  LDCU.64 UR6, c[0x0][0x358] ;  /* 0x00006b00ff0677ac */ /* 0x000e220008000a00 */
[----:B------:R-:W5:Y:S01]  /*00a0*/  S2R R10, SR_TID.Y ;  /* 0x00000000000a7919 */ /* 0x000f620000002200 */
[----:B------:R-:W3:Y:S01]  /*00b0*/  S2R R6, SR_CTAID.Z ;  /* 0x0000000000067919 */ /* 0x000ee20000002700 */
[----:B------:R-:W3:Y:S01]  /*00c0*/  S2R R7, SR_CTAID.Y ;  /* 0x0000000000077919 */ /* 0x000ee20000002600 */
[----:B-1----:R-:W-:Y:S01]  /*00d0*/  ULEA UR4, UR5, UR4, 0x18 ;  /* 0x0000000405047291 */ /* 0x002fe2000f8ec0ff */
[----:B------:R-:W1:Y:S01]  /*00e0*/  LDCU UR5, c[0x0][0x398] ;  /* 0x00007300ff0577ac */ /* 0x000e620008000800 */
[----:B0-----:R-:W-:-:S04]  /*00f0*/  IMAD R0, R0, 0x6, R13 ;  /* 0x0000000600007824 */ /* 0x001fc800078e020d */
[----:B------:R-:W-:Y:S01]  /*0100*/  VIADD R0, R0, 0xffffffff ;  /* 0xffffffff00007836 */ /* 0x000fe20000000000 */
[----:B----4-:R-:W-:-:S04]  /*0110*/  LEA R2, R11, UR4, 0x8 ;  /* 0x000000040b027c11 */ /* 0x010fc8000f8e40ff */
[----:B--2---:R-:W-:Y:S01]  /*0120*/  ISETP.GE.AND P0, PT, R0, UR8, PT ;  /* 0x0000000800007c0c */ /* 0x004fe2000bf06270 */
[----:B-----5:R-:W-:Y:S02]  /*0130*/  IMAD R2, R10, 0x20, R2 ;  /* 0x000000200a027824 */ /* 0x020fe400078e0202 */
[----:B---3--:R-:W-:Y:S01]  /*0140*/  IMAD R6, R6, 0x6, R11 ;  /* 0x0000000606067824 */ /* 0x008fe200078e020b */
[----:B------:R-:W-:Y:S01]  /*0150*/  ISETP.GT.AND P0, PT, R0, -0x1, !P0 ;  /* 0xffffffff0000780c */ /* 0x000fe20004704270 */
[----:B------:R-:W-:Y:S02]  /*0160*/  IMAD R8, R13, 0x4, R2 ;  /* 0x000000040d087824 */ /* 0x000fe400078e0202 */
[----:B------:R-:W-:Y:S02]  /*0170*/  IMAD R7, R7, 0x6, R10 ;  /* 0x0000000607077824 */ /* 0x000fe400078e020a */
[----:B------:R-:W-:Y:S02]  /*0180*/  VIADD R4, R6, 0xffffffff ;  /* 0xffffffff06047836 */ /* 0x000fe40000000000 */
[----:B------:R-:W-:-:S06]  /*0190*/  VIADD R5, R7, 0xffffffff ;  /* 0xffffffff07057836 */ /* 0x000fcc0000000000 */
[----:B-1----:R-:W-:Y:S05]  /*01a0*/  @!P0 BRA `(.L_x_1) ;  /* 0x0000000000388947 */ /* 0x002fea0003800000 */
[----:B------:R-:W0:Y:S01]  /*01b0*/  LDC R12, c[0x0][0x390] ;  /* 0x0000e400ff0c7b82 */ /* 0x000e220000000800 */
[----:B------:R-:W1:Y:S02]  /*01c0*/  LDCU UR4, c[0x0][0x398] ;  /* 0x00007300ff0477ac */ /* 0x000e640008000800 */
[----:B-1----:R-:W-:-:S04]  /*01d0*/  ISETP.GT.AND P1, PT, R6, UR4, PT ;  /* 0x0000000406007c0c */ /* 0x002fc8000bf24270 */
[----:B------:R-:W-:Y:S02]  /*01e0*/  ISETP.EQ.OR P1, PT, R6, RZ, P1 ;  /* 0x000000ff0600720c */ /* 0x000fe40000f22670 */
[----:B0-----:R-:W-:-:S04]  /*01f0*/  ISETP.GT.AND P2, PT, R7, R12, PT ;  /* 0x0000000c0700720c */ /* 0x001fc80003f44270 */
[----:B------:R-:W-:-:S04]  /*0200*/  ISETP.EQ.OR P2, PT, R7, RZ, P2 ;  /* 0x000000ff0700720c */ /* 0x000fc80001742670 */
[----:B------:R-:W-:-:S13]  /*0210*/  PLOP3.LUT P1, PT, P2, P1, PT, 0xf8, 0x8f ;  /* 0x00000000008f781c */ /* 0x000fda0001723f70 */
[----:B------:R-:W-:Y:S05]  /*0220*/  @P1 BRA `(.L_x_1) ;  /* 0x0000000000181947 */ /* 0x000fea0003800000 */
[----:B------:R-:W0:Y:S01]  /*0230*/  LDC.64 R2, c[0x0][0x380] ;  /* 0x0000e000ff027b82 */ /* 0x000e220000000a00 */
[----:B------:R-:W-:-:S04]  /*0240*/  IMAD R9, R4, R12, R5 ;  /* 0x0000000c04097224 */ /* 0x000fc800078e0205 */
[----:B------:R-:W-:-:S04]  /*0250*/  IMAD R9, R9, UR8, R0 ;  /* 0x0000000809097c24 */ /* 0x000fc8000f8e0200 */
[----:B0-----:R-:W-:-:S06]  /*0260*/  IMAD.WIDE R2, R9, 0x4, R2 ;  /* 0x0000000409027825 */ /* 0x001fcc00078e0202 */
[----:B------:R-:W2:Y:S04]  /*0270*/  LDG.E R3, desc[UR6][R2.64] ;  /* 0x0000000602037981 */ /* 0x000ea8000c1e1900 */
[----:B--2---:R0:W-:Y:S02]  /*0280*/  STS [R8], R3 ;  /* 0x0000000308007388 */ /* 0x0041e40000000800 */
.L_x_1:
[----:B------:R-:W-:Y:S05]  /*0290*/  BSYNC.RECONVERGENT B0 ;  /* 0x0000000000007941 */ /* 0x000fea0003800200 */
.L_x_0:
[----:B------:R-:W-:Y:S01]  /*02a0*/  UIADD3 UR4, UPT, UPT, UR8, -0x1, URZ ;  /* 0xffffffff08047890 */ /* 0x000fe2000fffe0ff */
[----:B------:R-:W-:Y:S01]  /*02b0*/  BAR.SYNC.DEFER_BLOCKING 0x0 ;  /* 0x0000000000007b1d */ /* 0x000fe20000010000 */
[----:B------:R-:W-:-:S04]  /*02c0*/  ISETP.GE.AND P2, PT, R6, UR5, PT ;  /* 0x0000000506007c0c */ /* 0x000fc8000bf46270 */
[----:B------:R-:W-:Y:S02]  /*02d0*/  ISETP.GE.AND P1, PT, R0, UR4, PT ;  /* 0x0000000400007c0c */ /* 0x000fe4000bf26270 */
[----:B------:R-:W-:Y:S02]  /*02e0*/  ISETP.GT.U32.AND P2, PT, R6, 0x1, !P2 ;  /* 0x000000010600780c */ /* 0x000fe40005744070 */
[----:B------:R-:W-:-:S04]  /*02f0*/  ISETP.GT.AND P1, PT, R0, RZ, !P1 ;  /* 0x000000ff0000720c */ /* 0x000fc80004f24270 */
[----:B------:R-:W-:-:S04]  /*0300*/  ISETP.GT.U32.AND P1, PT, R7, 0x1, P1 ;  /* 0x000000010700780c */ /* 0x000fc80000f24070 */
[----:B------:R-:W-:-:S04]  /*0310*/  ISETP.LT.AND P1, PT, R7, UR9, P1 ;  /* 0x0000000907007c0c */ /* 0x000fc80008f21270 */
[----:B------:R-:W-:-:S13]  /*0320*/  PLOP3.LUT P1, PT, P1, P2, PT, 0x80, 0x8 ;  /* 0x000000000008781c */ /* 0x000fda0000f25070 */
[----:B------:R-:W-:Y:S05]  /*0330*/  @!P1 BRA `(.L_x_2) ;  /* 0x0000000000889947 */ /* 0x000fea0003800000 */
[----:B------:R-:W1:Y:S02]  /*0340*/  LDCU UR4, c[0x0][0x360] ;  /* 0x00006c00ff0477ac */ /* 0x000e640008000800 */
[----:B-1----:R-:W-:-:S06]  /*0350*/  UIADD3 UR4, UPT, UPT, UR4, -0x1, URZ ;  /* 0xffffffff04047890 */ /* 0x002fcc000fffe0ff */
[----:B------:R-:W-:-:S04]  /*0360*/  ISETP.GE.U32.AND P0, PT, R13, UR4, PT ;  /* 0x000000040d007c0c */ /* 0x000fc8000bf06070 */
[----:B------:R-:W-:-:S13]  /*0370*/  ISETP.EQ.OR P0, PT, R13, RZ, P0 ;  /* 0x000000ff0d00720c */ /* 0x000fda0000702670 */
[----:B------:R-:W-:Y:S05]  /*0380*/  @P0 EXIT ;  /* 0x000000000000094d */ /* 0x000fea0003800000 */
        /* <DEDUP_REMOVED lines=10> */
[----:B------:R-:W-:Y:S01]  /*0430*/  LDS R6, [R8] ;  /* 0x0000000008067984 */ /* 0x000fe20000000800 */
[----:B0-----:R-:W0:Y:S01]  /*0440*/  LDC.64 R2, c[0x0][0x388] ;  /* 0x0000e200ff027b82 */ /* 0x001e220000000a00 */
[----:B------:R-:W-:Y:S02]  /*0450*/  IMAD R5, R4, UR9, R5 ;  /* 0x0000000904057c24 */ /* 0x000fe4000f8e0205 */
[----:B------:R-:W1:Y:S02]  /*0460*/  LDS R7, [R8+-0x4] ;  /* 0xfffffc0008077984 */ /* 0x000e640000000800 */
[----:B------:R-:W-:Y:S02]  /*0470*/  IMAD R5, R5, UR8, R0 ;  /* 0x0000000805057c24 */ /* 0x000fe4000f8e0200 */
[----:B------:R-:W2:Y:S04]  /*0480*/  LDS R9, [R8+0x4] ;  /* 0x0000040008097984 */ /* 0x000ea80000000800 */
[----:B------:R-:W3:Y:S04]  /*0490*/  LDS R11, [R8+-0x20] ;  /* 0xffffe000080b7984 */ /* 0x000ee80000000800 */
[----:B------:R-:W4:Y:S04]  /*04a0*/  LDS R13, [R8+0x20] ;  /* 0x00002000080d7984 */ /* 0x000f280000000800 */
[----:B------:R-:W5:Y:S04]  /*04b0*/  LDS R15, [R8+-0x100] ;  /* 0xffff0000080f7984 */ /* 0x000f680000000800 */
[----:B------:R-:W5:Y:S01]  /*04c0*/  LDS R17, [R8+0x100] ;  /* 0x0001000008117984 */ /* 0x000f620000000800 */
[----:B0-----:R-:W-:-:S04]  /*04d0*/  IMAD.WIDE R2, R5, 0x4, R2 ;  /* 0x0000000405027825 */ /* 0x001fc800078e0202 */
[----:B-1----:R-:W-:-:S04]  /*04e0*/  FADD R6, R6, R7 ;  /* 0x0000000706067221 */ /* 0x002fc80000000000 */
[----:B--2---:R-:W-:-:S04]  /*04f0*/  FADD R6, R6, R9 ;  /* 0x0000000906067221 */ /* 0x004fc80000000000 */
[----:B---3--:R-:W-:-:S04]  /*0500*/  FADD R6, R6, R11 ;  /* 0x0000000b06067221 */ /* 0x008fc80000000000 */
[----:B----4-:R-:W-:-:S04]  /*0510*/  FADD R6, R6, R13 ;  /* 0x0000000d06067221 */ /* 0x010fc80000000000 */
[----:B-----5:R-:W-:-:S04]  /*0520*/  FADD R6, R6, R15 ;  /* 0x0000000f06067221 */ /* 0x020fc80000000000 */
[----:B------:R-:W-:-:S05]  /*0530*/  FADD R17, R6, R17 ;  /* 0x0000001106117221 */ /* 0x000fca0000000000 */
[----:B------:R-:W-:Y:S01]  /*0540*/  STG.E desc[UR6][R2.64], R17 ;  /* 0x0000001102007986 */ /* 0x000fe2000c101906 */
[----:B------:R-:W-:Y:S05]  /*0550*/  EXIT ;  /* 0x000000000000794d */ /* 0x000fea0003800000 */
.L_x_2:
[C---:B------:R-:W-:Y:S02]  /*0560*/  ISETP.GT.AND P1, PT, R7.reuse, UR9, PT ;  /* 0x0000000907007c0c */ /* 0x040fe4000bf24270 */
[C---:B------:R-:W-:Y:S02]  /*0570*/  ISETP.GT.AND P2, PT, R6.reuse, UR5, PT ;  /* 0x0000000506007c0c */ /* 0x040fe4000bf44270 */
[----:B------:R-:W-:Y:S02]  /*0580*/  ISETP.NE.AND P1, PT, R7, RZ, !P1 ;  /* 0x000000ff0700720c */ /* 0x000fe40004f25270 */
[----:B------:R-:W-:-:S04]  /*0590*/  ISETP.NE.AND P2, PT, R6, RZ, !P2 ;  /* 0x000000ff0600720c */ /* 0x000fc80005745270 */
[----:B------:R-:W-:-:S13]  /*05a0*/  PLOP3.LUT P1, PT, P2, P0, P1, 0x80, 0x0 ;  /* 0x000000000000781c */ /* 0x000fda0001721010 */
[----:B------:R-:W-:Y:S05]  /*05b0*/  @!P1 EXIT ;  /* 0x000000000000994d */ /* 0x000fea0003800000 */
[----:B------:R-:W1:Y:S01]  /*05c0*/  LDS R7, [R8] ;  /* 0x0000000008077984 */ /* 0x000e620000000800 */
[----:B0-----:R-:W0:Y:S01]  /*05d0*/  LDC.64 R2, c[0x0][0x388] ;  /* 0x0000e200ff027b82 */ /* 0x001e220000000a00 */
[----:B------:R-:W-:-:S04]  /*05e0*/  IMAD R5, R4, UR9, R5 ;  /* 0x0000000904057c24 */ /* 0x000fc8000f8e0205 */
[----:B------:R-:W-:-:S04]  /*05f0*/  IMAD R5, R5, UR8, R0 ;  /* 0x0000000805057c24 */ /* 0x000fc8000f8e0200 */
[----:B0-----:R-:W-:-:S05]  /*0600*/  IMAD.WIDE R2, R5, 0x4, R2 ;  /* 0x0000000405027825 */ /* 0x001fca00078e0202 */
[----:B-1----:R-:W-:Y:S01]  /*0610*/  STG.E desc[UR6][R2.64], R7 ;  /* 0x0000000702007986 */ /* 0x002fe2000c101906 */
[----:B------:R-:W-:Y:S05]  /*0620*/  EXIT ;  /* 0x000000000000794d */ /* 0x000fea0003800000 */
.L_x_3:
[----:B------:R-:W-:-:S00]  /*0630*/  BRA `(.L_x_3) ;  /* 0xfffffffc00fc7947 */ /* 0x000fc0000383ffff */
[----:B------:R-:W-:-:S00]  /*0640*/  NOP ;  /* 0x0000000000007918 */ /* 0x000fc00000000000 */
        /* <DEDUP_REMOVED lines=11> */
.L_x_4:


//--------------------- .nv.shared._Z8_stencilPfS_iii --------------------------
	.section	.nv.shared._Z8_stencilPfS_iii,"aw",@nobits
	.sectionflags	@""
	.align	4
.nv.shared._Z8_stencilPfS_iii:
	.zero		3072


//--------------------- .nv.shared.reserved.0     --------------------------
	.section	.nv.shared.reserved.0,"aw",@nobits
	.weak		__nv_reservedSMEM_offset_0_alias
	.size		__nv_reservedSMEM_offset_0_alias, 0, 64
	.other		__nv_reservedSMEM_offset_0_alias,@"STO_CUDA_RESERVED_SHARED STV_DEFAULT"
__nv_reservedSMEM_offset_0_alias:
	.zero		0
	.zero		64


//--------------------- .nv.constant0._Z8_stencilPfS_iii --------------------------
	.section	.nv.constant0._Z8_stencilPfS_iii,"a",@progbits
	.sectionflags	@""
	.align	4
.nv.constant0._Z8_stencilPfS_iii:
	.zero		924


//--------------------- SYMBOLS --------------------------

	.type		.nv.reservedSmem.offset0,@object
	.size		.nv.reservedSmem.offset0,0x4
	.type		.nv.reservedSmem.cap,@object
	.size		.nv.reservedSmem.cap,0x4
